//
// Generated by NVIDIA NVVM Compiler
//
// Compiler Build ID: CL-36424714
// Cuda compilation tools, release 13.0, V13.0.88
// Based on NVVM 20.0.0
//

.version 9.0
.target sm_100
.address_size 64

	// .globl	_Z31convolutionLayerMultipleFiltersPfS_S_iiii
.extern .func  (.param .b32 func_retval0) vprintf
(
	.param .b64 vprintf_param_0,
	.param .b64 vprintf_param_1
)
;
.global .align 1 .b8 $str[41] = {40, 37, 100, 44, 37, 100, 44, 37, 100, 41, 32, 45, 32, 111, 117, 116, 112, 117, 116, 73, 110, 100, 101, 120, 58, 32, 37, 100, 44, 32, 114, 101, 115, 117, 108, 116, 58, 37, 102, 10};

.visible .entry _Z31convolutionLayerMultipleFiltersPfS_S_iiii(
	.param .u64 .ptr .align 1 _Z31convolutionLayerMultipleFiltersPfS_S_iiii_param_0,
	.param .u64 .ptr .align 1 _Z31convolutionLayerMultipleFiltersPfS_S_iiii_param_1,
	.param .u64 .ptr .align 1 _Z31convolutionLayerMultipleFiltersPfS_S_iiii_param_2,
	.param .u32 _Z31convolutionLayerMultipleFiltersPfS_S_iiii_param_3,
	.param .u32 _Z31convolutionLayerMultipleFiltersPfS_S_iiii_param_4,
	.param .u32 _Z31convolutionLayerMultipleFiltersPfS_S_iiii_param_5,
	.param .u32 _Z31convolutionLayerMultipleFiltersPfS_S_iiii_param_6
)
{
	.local .align 8 .b8 	__local_depot0[24];
	.reg .b64 	%SP;
	.reg .b64 	%SPL;
	.reg .pred 	%p<17>;
	.reg .b32 	%r<64>;
	.reg .b32 	%f<119>;
	.reg .b64 	%rd<31>;
	.reg .b64 	%fd<2>;

	mov.u64 	%SPL, __local_depot0;
	cvta.local.u64 	%SP, %SPL;
	ld.param.u64 	%rd8, [_Z31convolutionLayerMultipleFiltersPfS_S_iiii_param_0];
	ld.param.u64 	%rd7, [_Z31convolutionLayerMultipleFiltersPfS_S_iiii_param_1];
	ld.param.u64 	%rd9, [_Z31convolutionLayerMultipleFiltersPfS_S_iiii_param_2];
	ld.param.u32 	%r27, [_Z31convolutionLayerMultipleFiltersPfS_S_iiii_param_3];
	ld.param.u32 	%r29, [_Z31convolutionLayerMultipleFiltersPfS_S_iiii_param_4];
	ld.param.u32 	%r30, [_Z31convolutionLayerMultipleFiltersPfS_S_iiii_param_5];
	ld.param.u32 	%r28, [_Z31convolutionLayerMultipleFiltersPfS_S_iiii_param_6];
	cvta.to.global.u64 	%rd1, %rd9;
	cvta.to.global.u64 	%rd2, %rd8;
	sub.s32 	%r1, %r27, %r28;
	sub.s32 	%r31, %r29, %r28;
	mov.u32 	%r32, %ctaid.x;
	mov.u32 	%r33, %ntid.x;
	mov.u32 	%r34, %tid.x;
	mad.lo.s32 	%r3, %r32, %r33, %r34;
	mov.u32 	%r35, %ctaid.y;
	mov.u32 	%r36, %ntid.y;
	mov.u32 	%r37, %tid.y;
	mad.lo.s32 	%r38, %r35, %r36, %r37;
	mov.u32 	%r5, %ctaid.z;
	setp.gt.s32 	%p1, %r3, %r1;
	setp.gt.s32 	%p2, %r38, %r31;
	or.pred  	%p3, %p1, %p2;
	setp.ge.s32 	%p4, %r5, %r30;
	or.pred  	%p5, %p4, %p3;
	@%p5 bra 	$L__BB0_18;
	setp.lt.s32 	%p6, %r28, 1;
	mov.f32 	%f117, 0f00000000;
	@%p6 bra 	$L__BB0_17;
	mul.lo.s32 	%r6, %r28, %r5;
	and.b32  	%r7, %r28, 15;
	and.b32  	%r8, %r28, 7;
	and.b32  	%r9, %r28, 2147483632;
	and.b32  	%r10, %r28, 3;
	neg.s32 	%r11, %r9;
	add.s64 	%rd3, %rd2, 32;
	add.s64 	%rd4, %rd1, 32;
	mov.f32 	%f117, 0f00000000;
	mov.b32 	%r57, 0;
$L__BB0_3:
	setp.lt.u32 	%p7, %r28, 16;
	add.s32 	%r41, %r57, %r3;
	mad.lo.s32 	%r13, %r41, %r27, %r38;
	add.s32 	%r42, %r57, %r6;
	mul.lo.s32 	%r14, %r42, %r28;
	mov.b32 	%r62, 0;
	@%p7 bra 	$L__BB0_6;
	mov.u32 	%r58, %r14;
	mov.u32 	%r59, %r13;
	mov.u32 	%r60, %r11;
$L__BB0_5:
	.pragma "nounroll";
	mul.wide.s32 	%rd10, %r59, 4;
	add.s64 	%rd11, %rd3, %rd10;
	mul.wide.s32 	%rd12, %r58, 4;
	add.s64 	%rd13, %rd4, %rd12;
	ld.global.f32 	%f20, [%rd11+-32];
	ld.global.f32 	%f21, [%rd13+-32];
	fma.rn.f32 	%f22, %f20, %f21, %f117;
	ld.global.f32 	%f23, [%rd11+-28];
	ld.global.f32 	%f24, [%rd13+-28];
	fma.rn.f32 	%f25, %f23, %f24, %f22;
	ld.global.f32 	%f26, [%rd11+-24];
	ld.global.f32 	%f27, [%rd13+-24];
	fma.rn.f32 	%f28, %f26, %f27, %f25;
	ld.global.f32 	%f29, [%rd11+-20];
	ld.global.f32 	%f30, [%rd13+-20];
	fma.rn.f32 	%f31, %f29, %f30, %f28;
	ld.global.f32 	%f32, [%rd11+-16];
	ld.global.f32 	%f33, [%rd13+-16];
	fma.rn.f32 	%f34, %f32, %f33, %f31;
	ld.global.f32 	%f35, [%rd11+-12];
	ld.global.f32 	%f36, [%rd13+-12];
	fma.rn.f32 	%f37, %f35, %f36, %f34;
	ld.global.f32 	%f38, [%rd11+-8];
	ld.global.f32 	%f39, [%rd13+-8];
	fma.rn.f32 	%f40, %f38, %f39, %f37;
	ld.global.f32 	%f41, [%rd11+-4];
	ld.global.f32 	%f42, [%rd13+-4];
	fma.rn.f32 	%f43, %f41, %f42, %f40;
	ld.global.f32 	%f44, [%rd11];
	ld.global.f32 	%f45, [%rd13];
	fma.rn.f32 	%f46, %f44, %f45, %f43;
	ld.global.f32 	%f47, [%rd11+4];
	ld.global.f32 	%f48, [%rd13+4];
	fma.rn.f32 	%f49, %f47, %f48, %f46;
	ld.global.f32 	%f50, [%rd11+8];
	ld.global.f32 	%f51, [%rd13+8];
	fma.rn.f32 	%f52, %f50, %f51, %f49;
	ld.global.f32 	%f53, [%rd11+12];
	ld.global.f32 	%f54, [%rd13+12];
	fma.rn.f32 	%f55, %f53, %f54, %f52;
	ld.global.f32 	%f56, [%rd11+16];
	ld.global.f32 	%f57, [%rd13+16];
	fma.rn.f32 	%f58, %f56, %f57, %f55;
	ld.global.f32 	%f59, [%rd11+20];
	ld.global.f32 	%f60, [%rd13+20];
	fma.rn.f32 	%f61, %f59, %f60, %f58;
	ld.global.f32 	%f62, [%rd11+24];
	ld.global.f32 	%f63, [%rd13+24];
	fma.rn.f32 	%f64, %f62, %f63, %f61;
	ld.global.f32 	%f65, [%rd11+28];
	ld.global.f32 	%f66, [%rd13+28];
	fma.rn.f32 	%f117, %f65, %f66, %f64;
	add.s32 	%r60, %r60, 16;
	add.s32 	%r59, %r59, 16;
	add.s32 	%r58, %r58, 16;
	setp.ne.s32 	%p8, %r60, 0;
	mov.u32 	%r62, %r9;
	@%p8 bra 	$L__BB0_5;
$L__BB0_6:
	setp.eq.s32 	%p9, %r7, 0;
	@%p9 bra 	$L__BB0_16;
	add.s32 	%r43, %r7, -1;
	setp.lt.u32 	%p10, %r43, 7;
	@%p10 bra 	$L__BB0_9;
	add.s32 	%r44, %r13, %r62;
	add.s32 	%r45, %r62, %r14;
	mul.wide.s32 	%rd14, %r44, 4;
	add.s64 	%rd15, %rd2, %rd14;
	ld.global.f32 	%f68, [%rd15];
	mul.wide.s32 	%rd16, %r45, 4;
	add.s64 	%rd17, %rd1, %rd16;
	ld.global.f32 	%f69, [%rd17];
	fma.rn.f32 	%f70, %f68, %f69, %f117;
	ld.global.f32 	%f71, [%rd15+4];
	ld.global.f32 	%f72, [%rd17+4];
	fma.rn.f32 	%f73, %f71, %f72, %f70;
	ld.global.f32 	%f74, [%rd15+8];
	ld.global.f32 	%f75, [%rd17+8];
	fma.rn.f32 	%f76, %f74, %f75, %f73;
	ld.global.f32 	%f77, [%rd15+12];
	ld.global.f32 	%f78, [%rd17+12];
	fma.rn.f32 	%f79, %f77, %f78, %f76;
	ld.global.f32 	%f80, [%rd15+16];
	ld.global.f32 	%f81, [%rd17+16];
	fma.rn.f32 	%f82, %f80, %f81, %f79;
	ld.global.f32 	%f83, [%rd15+20];
	ld.global.f32 	%f84, [%rd17+20];
	fma.rn.f32 	%f85, %f83, %f84, %f82;
	ld.global.f32 	%f86, [%rd15+24];
	ld.global.f32 	%f87, [%rd17+24];
	fma.rn.f32 	%f88, %f86, %f87, %f85;
	ld.global.f32 	%f89, [%rd15+28];
	ld.global.f32 	%f90, [%rd17+28];
	fma.rn.f32 	%f117, %f89, %f90, %f88;
	add.s32 	%r62, %r62, 8;
$L__BB0_9:
	setp.eq.s32 	%p11, %r8, 0;
	@%p11 bra 	$L__BB0_16;
	add.s32 	%r46, %r8, -1;
	setp.lt.u32 	%p12, %r46, 3;
	@%p12 bra 	$L__BB0_12;
	add.s32 	%r47, %r13, %r62;
	add.s32 	%r48, %r62, %r14;
	mul.wide.s32 	%rd18, %r47, 4;
	add.s64 	%rd19, %rd2, %rd18;
	ld.global.f32 	%f92, [%rd19];
	mul.wide.s32 	%rd20, %r48, 4;
	add.s64 	%rd21, %rd1, %rd20;
	ld.global.f32 	%f93, [%rd21];
	fma.rn.f32 	%f94, %f92, %f93, %f117;
	ld.global.f32 	%f95, [%rd19+4];
	ld.global.f32 	%f96, [%rd21+4];
	fma.rn.f32 	%f97, %f95, %f96, %f94;
	ld.global.f32 	%f98, [%rd19+8];
	ld.global.f32 	%f99, [%rd21+8];
	fma.rn.f32 	%f100, %f98, %f99, %f97;
	ld.global.f32 	%f101, [%rd19+12];
	ld.global.f32 	%f102, [%rd21+12];
	fma.rn.f32 	%f117, %f101, %f102, %f100;
	add.s32 	%r62, %r62, 4;
$L__BB0_12:
	setp.eq.s32 	%p13, %r10, 0;
	@%p13 bra 	$L__BB0_16;
	setp.eq.s32 	%p14, %r10, 1;
	add.s32 	%r49, %r13, %r62;
	add.s32 	%r50, %r62, %r14;
	mul.wide.s32 	%rd22, %r49, 4;
	add.s64 	%rd5, %rd2, %rd22;
	ld.global.f32 	%f103, [%rd5];
	mul.wide.s32 	%rd23, %r50, 4;
	add.s64 	%rd6, %rd1, %rd23;
	ld.global.f32 	%f104, [%rd6];
	fma.rn.f32 	%f117, %f103, %f104, %f117;
	@%p14 bra 	$L__BB0_16;
	setp.eq.s32 	%p15, %r10, 2;
	ld.global.f32 	%f105, [%rd5+4];
	ld.global.f32 	%f106, [%rd6+4];
	fma.rn.f32 	%f117, %f105, %f106, %f117;
	@%p15 bra 	$L__BB0_16;
	ld.global.f32 	%f107, [%rd5+8];
	ld.global.f32 	%f108, [%rd6+8];
	fma.rn.f32 	%f117, %f107, %f108, %f117;
$L__BB0_16:
	add.s32 	%r57, %r57, 1;
	setp.ne.s32 	%p16, %r57, %r28;
	@%p16 bra 	$L__BB0_3;
$L__BB0_17:
	add.u64 	%rd24, %SP, 0;
	add.u64 	%rd25, %SPL, 0;
	mad.lo.s32 	%r51, %r5, %r31, %r5;
	add.s32 	%r52, %r51, %r38;
	mad.lo.s32 	%r53, %r52, %r1, %r52;
	add.s32 	%r54, %r53, %r3;
	cvt.f64.f32 	%fd1, %f117;
	st.local.v2.u32 	[%rd25], {%r3, %r38};
	st.local.v2.u32 	[%rd25+8], {%r5, %r54};
	st.local.f64 	[%rd25+16], %fd1;
	mov.u64 	%rd26, $str;
	cvta.global.u64 	%rd27, %rd26;
	{ // callseq 0, 0
	.param .b64 param0;
	st.param.b64 	[param0], %rd27;
	.param .b64 param1;
	st.param.b64 	[param1], %rd24;
	.param .b32 retval0;
	call.uni (retval0), 
	vprintf, 
	(
	param0, 
	param1
	);
	ld.param.b32 	%r55, [retval0];
	} // callseq 0
	cvta.to.global.u64 	%rd28, %rd7;
	mul.wide.s32 	%rd29, %r54, 4;
	add.s64 	%rd30, %rd28, %rd29;
	st.global.f32 	[%rd30], %f117;
$L__BB0_18:
	ret;

}


// ===== COMPILED SASS (sm_100) =====

	.target	sm_100

	.elftype	@"ET_EXEC"


//--------------------- .note.nv.tkinfo           --------------------------
	.section	.note.nv.tkinfo,"",@"SHT_NOTE"
	.sectionflags	@"SHF_NOTE_NV_TKINFO"
	.tkinfo
        /*0018*/ 	.word	0x00000002
        /*0030*/ 	.string	""
        /*0030*/ 	.string	"ptxas"
        /*0030*/ 	.string	"Cuda compilation tools, release 13.0, V13.0.88"
        /*0030*/ 	.string	"Build cuda_13.0.r13.0/compiler.36424714_0"
        /*0030*/ 	.string	"-arch sm_100 -m 64 "



//--------------------- .note.nv.cuinfo           --------------------------
	.section	.note.nv.cuinfo,"",@"SHT_NOTE"
	.sectionflags	@"SHF_NOTE_NV_CUINFO"
        /*0018*/ 	.short	0x0002
        /*001a*/ 	.short	0x0064
        /*001c*/ 	.short	0x0082
	.zero		2


//--------------------- .nv.info                  --------------------------
	.section	.nv.info,"",@"SHT_CUDA_INFO"
	.align	4


	//----- nvinfo : EIATTR_REGCOUNT
	.align		4
        /*0000*/ 	.byte	0x04, 0x2f
        /*0002*/ 	.short	(.L_2 - .L_1)
	.align		4
.L_1:
        /*0004*/ 	.word	index@(_Z31convolutionLayerMultipleFiltersPfS_S_iiii)
        /*0008*/ 	.word	0x00000020


	//----- nvinfo : EIATTR_FRAME_SIZE
	.align		4
.L_2:
        /*000c*/ 	.byte	0x04, 0x11
        /*000e*/ 	.short	(.L_4 - .L_3)
	.align		4
.L_3:
        /*0010*/ 	.word	index@(_Z31convolutionLayerMultipleFiltersPfS_S_iiii)
        /*0014*/ 	.word	0x00000018


	//----- nvinfo : EIATTR_MIN_STACK_SIZE
	.align		4
.L_4:
        /*0018*/ 	.byte	0x04, 0x12
        /*001a*/ 	.short	(.L_6 - .L_5)
	.align		4
.L_5:
        /*001c*/ 	.word	index@(_Z31convolutionLayerMultipleFiltersPfS_S_iiii)
        /*0020*/ 	.word	0x00000018
.L_6:


//--------------------- .nv.compat                --------------------------
	.section	.nv.compat,"",@"SHT_CUDA_COMPAT_INFO"
	.align	4
        /*0000*/ 	.byte	0x02, 0x09, 0x00, 0x00, 0x02, 0x02, 0x01, 0x00, 0x02, 0x05, 0x05, 0x00, 0x03, 0x07, 0x01, 0x01
        /*0010*/ 	.byte	0x02, 0x03, 0x00, 0x00, 0x02, 0x06, 0x01, 0x00, 0x04, 0x0b, 0x08, 0x00, 0x09, 0x00, 0x00, 0x00
        /*0020*/ 	.byte	0x00, 0x00, 0x00, 0x00


//--------------------- .nv.info._Z31convolutionLayerMultipleFiltersPfS_S_iiii --------------------------
	.section	.nv.info._Z31convolutionLayerMultipleFiltersPfS_S_iiii,"",@"SHT_CUDA_INFO"
	.sectionflags	@""
	.align	4


	//----- nvinfo : EIATTR_CUDA_API_VERSION
	.align		4
        /*0000*/ 	.byte	0x04, 0x37
        /*0002*/ 	.short	(.L_8 - .L_7)
.L_7:
        /*0004*/ 	.word	0x00000082


	//----- nvinfo : EIATTR_KPARAM_INFO
	.align		4
.L_8:
        /*0008*/ 	.byte	0x04, 0x17
        /*000a*/ 	.short	(.L_10 - .L_9)
.L_9:
        /*000c*/ 	.word	0x00000000
        /*0010*/ 	.short	0x0006
        /*0012*/ 	.short	0x0024
        /*0014*/ 	.byte	0x00, 0xf0, 0x11, 0x00


	//----- nvinfo : EIATTR_KPARAM_INFO
	.align		4
.L_10:
        /*0018*/ 	.byte	0x04, 0x17
        /*001a*/ 	.short	(.L_12 - .L_11)
.L_11:
        /*001c*/ 	.word	0x00000000
        /*0020*/ 	.short	0x0005
        /*0022*/ 	.short	0x0020
        /*0024*/ 	.byte	0x00, 0xf0, 0x11, 0x00


	//----- nvinfo : EIATTR_KPARAM_INFO
	.align		4
.L_12:
        /*0028*/ 	.byte	0x04, 0x17
        /*002a*/ 	.short	(.L_14 - .L_13)
.L_13:
        /*002c*/ 	.word	0x00000000
        /*0030*/ 	.short	0x0004
        /*0032*/ 	.short	0x001c
        /*0034*/ 	.byte	0x00, 0xf0, 0x11, 0x00


	//----- nvinfo : EIATTR_KPARAM_INFO
	.align		4
.L_14:
        /*0038*/ 	.byte	0x04, 0x17
        /*003a*/ 	.short	(.L_16 - .L_15)
.L_15:
        /*003c*/ 	.word	0x00000000
        /*0040*/ 	.short	0x0003
        /*0042*/ 	.short	0x0018
        /*0044*/ 	.byte	0x00, 0xf0, 0x11, 0x00


	//----- nvinfo : EIATTR_KPARAM_INFO
	.align		4
.L_16:
        /*0048*/ 	.byte	0x04, 0x17
        /*004a*/ 	.short	(.L_18 - .L_17)
.L_17:
        /*004c*/ 	.word	0x00000000
        /*0050*/ 	.short	0x0002
        /*0052*/ 	.short	0x0010
        /*0054*/ 	.byte	0x00, 0xf5, 0x21, 0x00


	//----- nvinfo : EIATTR_KPARAM_INFO
	.align		4
.L_18:
        /*0058*/ 	.byte	0x04, 0x17
        /*005a*/ 	.short	(.L_20 - .L_19)
.L_19:
        /*005c*/ 	.word	0x00000000
        /*0060*/ 	.short	0x0001
        /*0062*/ 	.short	0x0008
        /*0064*/ 	.byte	0x00, 0xf5, 0x21, 0x00


	//----- nvinfo : EIATTR_KPARAM_INFO
	.align		4
.L_20:
        /*0068*/ 	.byte	0x04, 0x17
        /*006a*/ 	.short	(.L_22 - .L_21)
.L_21:
        /*006c*/ 	.word	0x00000000
        /*0070*/ 	.short	0x0000
        /*0072*/ 	.short	0x0000
        /*0074*/ 	.byte	0x00, 0xf5, 0x21, 0x00


	//----- nvinfo : EIATTR_SPARSE_MMA_MASK
	.align		4
.L_22:
        /*0078*/ 	.byte	0x03, 0x50
        /*007a*/ 	.short	0x0000


	//----- nvinfo : EIATTR_MAXREG_COUNT
	.align		4
        /*007c*/ 	.byte	0x03, 0x1b
        /*007e*/ 	.short	0x00ff


	//----- nvinfo : EIATTR_EXTERNS
	.align		4
        /*0080*/ 	.byte	0x04, 0x0f
        /*0082*/ 	.short	(.L_24 - .L_23)


	//   ....[0]....
	.align		4
.L_23:
        /*0084*/ 	.word	index@(vprintf)


	//----- nvinfo : EIATTR_MERCURY_ISA_VERSION
	.align		4
.L_24:
        /*0088*/ 	.byte	0x03, 0x5f
        /*008a*/ 	.short	0x0101


	//----- nvinfo : EIATTR_VRC_CTA_INIT_COUNT
	.align		4
        /*008c*/ 	.byte	0x02, 0x4a
	.zero		1
	.zero		1


	//----- nvinfo : EIATTR_SYSCALL_OFFSETS
	.align		4
        /*0090*/ 	.byte	0x04, 0x46
        /*0092*/ 	.short	(.L_26 - .L_25)


	//   ....[0]....
.L_25:
        /*0094*/ 	.word	0x00000d10


	//----- nvinfo : EIATTR_EXIT_INSTR_OFFSETS
	.align		4
.L_26:
        /*0098*/ 	.byte	0x04, 0x1c
        /*009a*/ 	.short	(.L_28 - .L_27)


	//   ....[0]....
.L_27:
        /*009c*/ 	.word	0x00000160


	//   ....[1]....
        /*00a0*/ 	.word	0x00000d50


	//----- nvinfo : EIATTR_CRS_STACK_SIZE
	.align		4
.L_28:
        /*00a4*/ 	.byte	0x04, 0x1e
        /*00a6*/ 	.short	(.L_30 - .L_29)
.L_29:
        /*00a8*/ 	.word	0x00000000


	//----- nvinfo : EIATTR_CBANK_PARAM_SIZE
	.align		4
.L_30:
        /*00ac*/ 	.byte	0x03, 0x19
        /*00ae*/ 	.short	0x0028


	//----- nvinfo : EIATTR_PARAM_CBANK
	.align		4
        /*00b0*/ 	.byte	0x04, 0x0a
        /*00b2*/ 	.short	(.L_32 - .L_31)
	.align		4
.L_31:
        /*00b4*/ 	.word	index@(.nv.constant0._Z31convolutionLayerMultipleFiltersPfS_S_iiii)
        /*00b8*/ 	.short	0x0380
        /*00ba*/ 	.short	0x0028


	//----- nvinfo : EIATTR_SW_WAR
	.align		4
.L_32:
        /*00bc*/ 	.byte	0x04, 0x36
        /*00be*/ 	.short	(.L_34 - .L_33)
.L_33:
        /*00c0*/ 	.word	0x00000008
.L_34:


//--------------------- .nv.callgraph             --------------------------
	.section	.nv.callgraph,"",@"SHT_CUDA_CALLGRAPH"
	.align	4
	.sectionentsize	8
	.align		4
        /*0000*/ 	.word	0x00000000
	.align		4
        /*0004*/ 	.word	0xffffffff
	.align		4
        /*0008*/ 	.word	index@(_Z31convolutionLayerMultipleFiltersPfS_S_iiii)
	.align		4
        /*000c*/ 	.word	index@(vprintf)
	.align		4
        /*0010*/ 	.word	0x00000000
	.align		4
        /*0014*/ 	.word	0xfffffffe
	.align		4
        /*0018*/ 	.word	0x00000000
	.align		4
        /*001c*/ 	.word	0xfffffffd
	.align		4
        /*0020*/ 	.word	0x00000000
	.align		4
        /*0024*/ 	.word	0xfffffffc


//--------------------- .nv.constant4             --------------------------
	.section	.nv.constant4,"a",@progbits
	.align	8
	.align		8
.nv.constant4:
        /*0000*/ 	.dword	vprintf
	.align		8
        /*0008*/ 	.dword	$str


//--------------------- .text._Z31convolutionLayerMultipleFiltersPfS_S_iiii --------------------------
	.section	.text._Z31convolutionLayerMultipleFiltersPfS_S_iiii,"ax",@progbits
	.align	128
        .global         _Z31convolutionLayerMultipleFiltersPfS_S_iiii
        .type           _Z31convolutionLayerMultipleFiltersPfS_S_iiii,@function
        .size           _Z31convolutionLayerMultipleFiltersPfS_S_iiii,(.L_x_9 - _Z31convolutionLayerMultipleFiltersPfS_S_iiii)
        .other          _Z31convolutionLayerMultipleFiltersPfS_S_iiii,@"STO_CUDA_ENTRY STV_DEFAULT"
_Z31convolutionLayerMultipleFiltersPfS_S_iiii:
.text._Z31convolutionLayerMultipleFiltersPfS_S_iiii:
[----:B------:R-:W0:Y:S01]  /*0000*/  LDC R1, c[0x0][0x37c] ;  /* 0x0000df00ff017b82 */ /* 0x000e220000000800 */
[----:B------:R-:W1:Y:S01]  /*0010*/  S2R R0, SR_TID.Y ;  /* 0x0000000000007919 */ /* 0x000e620000002200 */
[----:B------:R-:W2:Y:S06]  /*0020*/  LDCU UR5, c[0x0][0x2fc] ;  /* 0x00005f80ff0577ac */ /* 0x000eac0008000800 */
[----:B------:R-:W3:Y:S01]  /*0030*/  LDC R8, c[0x0][0x360] ;  /* 0x0000d800ff087b82 */ /* 0x000ee20000000800 */
[----:B0-----:R-:W-:Y:S01]  /*0040*/  IADD3 R1, PT, PT, R1, -0x18, RZ ;  /* 0xffffffe801017810 */ /* 0x001fe20007ffe0ff */
[----:B------:R-:W3:Y:S01]  /*0050*/  S2R R5, SR_TID.X ;  /* 0x0000000000057919 */ /* 0x000ee20000002100 */
[----:B------:R-:W0:Y:S01]  /*0060*/  LDCU.64 UR8, c[0x0][0x398] ;  /* 0x00007300ff0877ac */ /* 0x000e220008000a00 */
[----:B------:R-:W4:Y:S01]  /*0070*/  S2R R16, SR_CTAID.Z ;  /* 0x0000000000107919 */ /* 0x000f220000002700 */
[----:B------:R-:W5:Y:S03]  /*0080*/  LDCU UR4, c[0x0][0x2f8] ;  /* 0x00005f00ff0477ac */ /* 0x000f660008000800 */
[----:B------:R-:W1:Y:S08]  /*0090*/  S2UR UR7, SR_CTAID.Y ;  /* 0x00000000000779c3 */ /* 0x000e700000002600 */
[----:B------:R-:W1:Y:S08]  /*00a0*/  LDC R9, c[0x0][0x364] ;  /* 0x0000d900ff097b82 */ /* 0x000e700000000800 */
[----:B------:R-:W0:Y:S01]  /*00b0*/  LDC.64 R12, c[0x0][0x3a0] ;  /* 0x0000e800ff0c7b82 */ /* 0x000e220000000a00 */
[----:B-----5:R-:W-:-:S04]  /*00c0*/  IADD3 R6, P1, PT, R1, UR4, RZ ;  /* 0x0000000401067c10 */ /* 0x020fc8000ff3e0ff */
[----:B--2---:R-:W-:-:S03]  /*00d0*/  IADD3.X R7, PT, PT, RZ, UR5, RZ, P1, !PT ;  /* 0x00000005ff077c10 */ /* 0x004fc60008ffe4ff */
[----:B------:R-:W3:Y:S01]  /*00e0*/  S2UR UR6, SR_CTAID.X ;  /* 0x00000000000679c3 */ /* 0x000ee20000002500 */
[----:B-1----:R-:W-:Y:S01]  /*00f0*/  IMAD R9, R9, UR7, R0 ;  /* 0x0000000709097c24 */ /* 0x002fe2000f8e0200 */
[C---:B0-----:R-:W-:Y:S02]  /*0100*/  IADD3 R0, PT, PT, -R13.reuse, UR9, RZ ;  /* 0x000000090d007c10 */ /* 0x041fe4000fffe1ff */
[----:B------:R-:W-:Y:S02]  /*0110*/  IADD3 R3, PT, PT, -R13, UR8, RZ ;  /* 0x000000080d037c10 */ /* 0x000fe4000fffe1ff */
[----:B------:R-:W-:Y:S01]  /*0120*/  ISETP.GT.AND P0, PT, R9, R0, PT ;  /* 0x000000000900720c */ /* 0x000fe20003f04270 */
[----:B---3--:R-:W-:-:S05]  /*0130*/  IMAD R8, R8, UR6, R5 ;  /* 0x0000000608087c24 */ /* 0x008fca000f8e0205 */
[----:B------:R-:W-:-:S04]  /*0140*/  ISETP.GT.OR P0, PT, R8, R3, P0 ;  /* 0x000000030800720c */ /* 0x000fc80000704670 */
[----:B----4-:R-:W-:-:S13]  /*0150*/  ISETP.GE.OR P0, PT, R16, R12, P0 ;  /* 0x0000000c1000720c */ /* 0x010fda0000706670 */
[----:B------:R-:W-:Y:S05]  /*0160*/  @P0 EXIT ;  /* 0x000000000000094d */ /* 0x000fea0003800000 */
[----:B------:R-:W-:Y:S01]  /*0170*/  ISETP.GE.AND P0, PT, R13, 0x1, PT ;  /* 0x000000010d00780c */ /* 0x000fe20003f06270 */
[----:B------:R-:W0:Y:S01]  /*0180*/  LDCU.64 UR36, c[0x0][0x358] ;  /* 0x00006b00ff2477ac */ /* 0x000e220008000a00 */
[----:B------:R-:W-:-:S11]  /*0190*/  HFMA2 R2, -RZ, RZ, 0, 0 ;  /* 0x00000000ff027431 */ /* 0x000fd600000001ff */
[----:B------:R-:W-:Y:S05]  /*01a0*/  @!P0 BRA `(.L_x_0) ;  /* 0x0000000800a08947 */ /* 0x000fea0003800000 */
[----:B------:R-:W1:Y:S01]  /*01b0*/  LDCU.64 UR8, c[0x0][0x380] ;  /* 0x00007000ff0877ac */ /* 0x000e620008000a00 */
[C---:B------:R-:W-:Y:S02]  /*01c0*/  LOP3.LUT R10, R13.reuse, 0x7ffffff0, RZ, 0xc0, !PT ;  /* 0x7ffffff00d0a7812 */ /* 0x040fe400078ec0ff */
[C---:B------:R-:W-:Y:S01]  /*01d0*/  LOP3.LUT R5, R13.reuse, 0xf, RZ, 0xc0, !PT ;  /* 0x0000000f0d057812 */ /* 0x040fe200078ec0ff */
[----:B------:R-:W2:Y:S01]  /*01e0*/  LDCU.64 UR10, c[0x0][0x390] ;  /* 0x00007200ff0a77ac */ /* 0x000ea20008000a00 */
[C---:B------:R-:W-:Y:S02]  /*01f0*/  LOP3.LUT R11, R13.reuse, 0x7, RZ, 0xc0, !PT ;  /* 0x000000070d0b7812 */ /* 0x040fe400078ec0ff */
[----:B------:R-:W-:Y:S01]  /*0200*/  LOP3.LUT R12, R13, 0x3, RZ, 0xc0, !PT ;  /* 0x000000030d0c7812 */ /* 0x000fe200078ec0ff */
[----:B------:R-:W-:Y:S01]  /*0210*/  UMOV UR4, URZ ;  /* 0x000000ff00047c82 */ /* 0x000fe20008000000 */
[----:B------:R-:W-:Y:S02]  /*0220*/  MOV R2, RZ ;  /* 0x000000ff00027202 */ /* 0x000fe40000000f00 */
[----:B------:R-:W-:Y:S01]  /*0230*/  IADD3 R13, PT, PT, -R10, RZ, RZ ;  /* 0x000000ff0a0d7210 */ /* 0x000fe20007ffe1ff */
[----:B-1----:R-:W-:-:S02]  /*0240*/  UIADD3 UR7, UP0, UPT, UR8, 0x20, URZ ;  /* 0x0000002008077890 */ /* 0x002fc4000ff1e0ff */
[----:B--2---:R-:W-:Y:S02]  /*0250*/  UIADD3 UR5, UP1, UPT, UR10, 0x20, URZ ;  /* 0x000000200a057890 */ /* 0x004fe4000ff3e0ff */
[----:B------:R-:W-:Y:S02]  /*0260*/  UIADD3.X UR8, UPT, UPT, URZ, UR9, URZ, UP0, !UPT ;  /* 0x00000009ff087290 */ /* 0x000fe400087fe4ff */
[----:B------:R-:W-:-:S12]  /*0270*/  UIADD3.X UR6, UPT, UPT, URZ, UR11, URZ, UP1, !UPT ;  /* 0x0000000bff067290 */ /* 0x000fd80008ffe4ff */
.L_x_6:
[----:B------:R-:W1:Y:S01]  /*0280*/  LDC R14, c[0x0][0x3a4] ;  /* 0x0000e900ff0e7b82 */ /* 0x000e620000000800 */
[----:B------:R-:W2:Y:S01]  /*0290*/  LDCU UR9, c[0x0][0x398] ;  /* 0x00007300ff0977ac */ /* 0x000ea20008000800 */
[----:B------:R-:W-:Y:S02]  /*02a0*/  IADD3 R4, PT, PT, R8, UR4, RZ ;  /* 0x0000000408047c10 */ /* 0x000fe4000fffe0ff */
[----:B------:R-:W-:-:S03]  /*02b0*/  MOV R20, RZ ;  /* 0x000000ff00147202 */ /* 0x000fc60000000f00 */
[----:B--2---:R-:W-:Y:S01]  /*02c0*/  IMAD R4, R4, UR9, R9 ;  /* 0x0000000904047c24 */ /* 0x004fe2000f8e0209 */
[----:B-1----:R-:W-:Y:S01]  /*02d0*/  ISETP.GE.U32.AND P1, PT, R14, 0x10, PT ;  /* 0x000000100e00780c */ /* 0x002fe20003f26070 */
[----:B------:R-:W-:Y:S01]  /*02e0*/  IMAD R17, R16, R14, UR4 ;  /* 0x0000000410117e24 */ /* 0x000fe2000f8e020e */
[----:B------:R-:W-:-:S03]  /*02f0*/  UIADD3 UR4, UPT, UPT, UR4, 0x1, URZ ;  /* 0x0000000104047890 */ /* 0x000fc6000fffe0ff */
[----:B------:R-:W-:-:S03]  /*0300*/  IMAD R17, R17, R14, RZ ;  /* 0x0000000e11117224 */ /* 0x000fc600078e02ff */
[----:B------:R-:W-:-:S05]  /*0310*/  ISETP.NE.AND P0, PT, R14, UR4, PT ;  /* 0x000000040e007c0c */ /* 0x000fca000bf05270 */
[----:B------:R-:W-:Y:S08]  /*0320*/  @!P1 BRA `(.L_x_1) ;  /* 0x0000000000fc9947 */ /* 0x000ff00003800000 */
[----:B------:R-:W-:Y:S01]  /*0330*/  IMAD.MOV.U32 R21, RZ, RZ, R17 ;  /* 0x000000ffff157224 */ /* 0x000fe200078e0011 */
[----:B------:R-:W-:Y:S02]  /*0340*/  MOV R23, R4 ;  /* 0x0000000400177202 */ /* 0x000fe40000000f00 */
[----:B------:R-:W-:-:S07]  /*0350*/  MOV R20, R13 ;  /* 0x0000000d00147202 */ /* 0x000fce0000000f00 */
.L_x_2:
[----:B------:R-:W-:Y:S01]  /*0360*/  MOV R18, UR7 ;  /* 0x0000000700127c02 */ /* 0x000fe20008000f00 */
[----:B------:R-:W-:Y:S01]  /*0370*/  IMAD.U32 R15, RZ, RZ, UR6 ;  /* 0x00000006ff0f7e24 */ /* 0x000fe2000f8e00ff */
[----:B------:R-:W-:Y:S02]  /*0380*/  MOV R19, UR8 ;  /* 0x0000000800137c02 */ /* 0x000fe40008000f00 */
[----:B------:R-:W-:Y:S01]  /*0390*/  MOV R14, UR5 ;  /* 0x00000005000e7c02 */ /* 0x000fe20008000f00 */
[----:B------:R-:W-:-:S04]  /*03a0*/  IMAD.WIDE R18, R23, 0x4, R18 ;  /* 0x0000000417127825 */ /* 0x000fc800078e0212 */
[----:B------:R-:W-:Y:S01]  /*03b0*/  IMAD.WIDE R14, R21, 0x4, R14 ;  /* 0x00000004150e7825 */ /* 0x000fe200078e020e */
[----:B0-----:R-:W2:Y:S04]  /*03c0*/  LDG.E R25, desc[UR36][R18.64+-0x20] ;  /* 0xffffe02412197981 */ /* 0x001ea8000c1e1900 */
[----:B------:R-:W2:Y:S04]  /*03d0*/  LDG.E R22, desc[UR36][R14.64+-0x20] ;  /* 0xffffe0240e167981 */ /* 0x000ea8000c1e1900 */
[----:B------:R-:W3:Y:S04]  /*03e0*/  LDG.E R27, desc[UR36][R18.64+-0x18] ;  /* 0xffffe824121b7981 */ /* 0x000ee8000c1e1900 */
[----:B------:R-:W3:Y:S04]  /*03f0*/  LDG.E R24, desc[UR36][R14.64+-0x18] ;  /* 0xffffe8240e187981 */ /* 0x000ee8000c1e1900 */
[----:B------:R-:W4:Y:S04]  /*0400*/  LDG.E R29, desc[UR36][R18.64+0x1c] ;  /* 0x00001c24121d7981 */ /* 0x000f28000c1e1900 */
[----:B------:R-:W4:Y:S01]  /*0410*/  LDG.E R26, desc[UR36][R14.64+0x1c] ;  /* 0x00001c240e1a7981 */ /* 0x000f22000c1e1900 */
[----:B--2---:R-:W-:-:S03]  /*0420*/  FFMA R22, R25, R22, R2 ;  /* 0x0000001619167223 */ /* 0x004fc60000000002 */
[----:B------:R-:W2:Y:S04]  /*0430*/  LDG.E R25, desc[UR36][R18.64+-0x1c] ;  /* 0xffffe42412197981 */ /* 0x000ea8000c1e1900 */
[----:B------:R-:W2:Y:S02]  /*0440*/  LDG.E R2, desc[UR36][R14.64+-0x1c] ;  /* 0xffffe4240e027981 */ /* 0x000ea4000c1e1900 */
[----:B--2---:R-:W-:Y:S02]  /*0450*/  FFMA R2, R25, R2, R22 ;  /* 0x0000000219027223 */ /* 0x004fe40000000016 */
[----:B------:R-:W2:Y:S04]  /*0460*/  LDG.E R25, desc[UR36][R18.64+-0x14] ;  /* 0xffffec2412197981 */ /* 0x000ea8000c1e1900 */
[----:B------:R-:W2:Y:S01]  /*0470*/  LDG.E R22, desc[UR36][R14.64+-0x14] ;  /* 0xffffec240e167981 */ /* 0x000ea2000c1e1900 */
[----:B---3--:R-:W-:-:S03]  /*0480*/  FFMA R2, R27, R24, R2 ;  /* 0x000000181b027223 */ /* 0x008fc60000000002 */
[----:B------:R-:W3:Y:S04]  /*0490*/  LDG.E R27, desc[UR36][R18.64+-0x10] ;  /* 0xfffff024121b7981 */ /* 0x000ee8000c1e1900 */
[----:B------:R-:W3:Y:S01]  /*04a0*/  LDG.E R24, desc[UR36][R14.64+-0x10] ;  /* 0xfffff0240e187981 */ /* 0x000ee2000c1e1900 */
[----:B--2---:R-:W-:-:S03]  /*04b0*/  FFMA R2, R25, R22, R2 ;  /* 0x0000001619027223 */ /* 0x004fc60000000002 */
        /* <DEDUP_REMOVED lines=23> */
[----:B------:R-:W-:Y:S01]  /*0630*/  IADD3 R20, PT, PT, R20, 0x10, RZ ;  /* 0x0000001014147810 */ /* 0x000fe20007ffe0ff */
[----:B--2---:R-:W-:Y:S02]  /*0640*/  FFMA R2, R25, R22, R2 ;  /* 0x0000001619027223 */ /* 0x004fe40000000002 */
[----:B------:R-:W2:Y:S04]  /*0650*/  LDG.E R25, desc[UR36][R18.64+0x14] ;  /* 0x0000142412197981 */ /* 0x000ea8000c1e1900 */
[----:B------:R-:W2:Y:S01]  /*0660*/  LDG.E R22, desc[UR36][R14.64+0x14] ;  /* 0x000014240e167981 */ /* 0x000ea2000c1e1900 */
[----:B---3--:R-:W-:-:S03]  /*0670*/  FFMA R2, R27, R24, R2 ;  /* 0x000000181b027223 */ /* 0x008fc60000000002 */
[----:B------:R-:W3:Y:S04]  /*0680*/  LDG.E R27, desc[UR36][R18.64+0x18] ;  /* 0x00001824121b7981 */ /* 0x000ee8000c1e1900 */
[----:B------:R-:W3:Y:S01]  /*0690*/  LDG.E R24, desc[UR36][R14.64+0x18] ;  /* 0x000018240e187981 */ /* 0x000ee2000c1e1900 */
[----:B------:R-:W-:Y:S02]  /*06a0*/  ISETP.NE.AND P1, PT, R20, RZ, PT ;  /* 0x000000ff1400720c */ /* 0x000fe40003f25270 */
[----:B------:R-:W-:Y:S02]  /*06b0*/  IADD3 R23, PT, PT, R23, 0x10, RZ ;  /* 0x0000001017177810 */ /* 0x000fe40007ffe0ff */
[----:B------:R-:W-:Y:S01]  /*06c0*/  IADD3 R21, PT, PT, R21, 0x10, RZ ;  /* 0x0000001015157810 */ /* 0x000fe20007ffe0ff */
[----:B--2---:R-:W-:-:S04]  /*06d0*/  FFMA R2, R25, R22, R2 ;  /* 0x0000001619027223 */ /* 0x004fc80000000002 */
[----:B---3--:R-:W-:-:S04]  /*06e0*/  FFMA R2, R27, R24, R2 ;  /* 0x000000181b027223 */ /* 0x008fc80000000002 */
[----:B----4-:R-:W-:Y:S01]  /*06f0*/  FFMA R2, R29, R26, R2 ;  /* 0x0000001a1d027223 */ /* 0x010fe20000000002 */
[----:B------:R-:W-:Y:S06]  /*0700*/  @P1 BRA `(.L_x_2) ;  /* 0xfffffffc00141947 */ /* 0x000fec000383ffff */
[----:B------:R-:W-:-:S07]  /*0710*/  MOV R20, R10 ;  /* 0x0000000a00147202 */ /* 0x000fce0000000f00 */
.L_x_1:
[----:B------:R-:W-:-:S13]  /*0720*/  ISETP.NE.AND P1, PT, R5, RZ, PT ;  /* 0x000000ff0500720c */ /* 0x000fda0003f25270 */
[----:B------:R-:W-:Y:S05]  /*0730*/  @!P1 BRA `(.L_x_3) ;  /* 0x0000000400389947 */ /* 0x000fea0003800000 */
[----:B------:R-:W-:Y:S02]  /*0740*/  IADD3 R14, PT, PT, R5, -0x1, RZ ;  /* 0xffffffff050e7810 */ /* 0x000fe40007ffe0ff */
[----:B------:R-:W-:Y:S02]  /*0750*/  ISETP.NE.AND P2, PT, R11, RZ, PT ;  /* 0x000000ff0b00720c */ /* 0x000fe40003f45270 */
[----:B------:R-:W-:-:S13]  /*0760*/  ISETP.GE.U32.AND P1, PT, R14, 0x7, PT ;  /* 0x000000070e00780c */ /* 0x000fda0003f26070 */
[----:B------:R-:W-:Y:S05]  /*0770*/  @!P1 BRA `(.L_x_4) ;  /* 0x00000000007c9947 */ /* 0x000fea0003800000 */
[----:B------:R-:W1:Y:S01]  /*0780*/  LDC.64 R18, c[0x0][0x380] ;  /* 0x0000e000ff127b82 */ /* 0x000e620000000a00 */
[----:B------:R-:W-:Y:S01]  /*0790*/  IADD3 R23, PT, PT, R17, R20, RZ ;  /* 0x0000001411177210 */ /* 0x000fe20007ffe0ff */
[----:B------:R-:W-:-:S06]  /*07a0*/  IMAD.IADD R21, R4, 0x1, R20 ;  /* 0x0000000104157824 */ /* 0x000fcc00078e0214 */
[----:B------:R-:W2:Y:S01]  /*07b0*/  LDC.64 R14, c[0x0][0x390] ;  /* 0x0000e400ff0e7b82 */ /* 0x000ea20000000a00 */
[----:B-1----:R-:W-:-:S05]  /*07c0*/  IMAD.WIDE R18, R21, 0x4, R18 ;  /* 0x0000000415127825 */ /* 0x002fca00078e0212 */
[----:B0-----:R-:W3:Y:S01]  /*07d0*/  LDG.E R21, desc[UR36][R18.64] ;  /* 0x0000002412157981 */ /* 0x001ee2000c1e1900 */
[----:B--2---:R-:W-:-:S03]  /*07e0*/  IMAD.WIDE R14, R23, 0x4, R14 ;  /* 0x00000004170e7825 */ /* 0x004fc600078e020e */
[----:B------:R-:W2:Y:S04]  /*07f0*/  LDG.E R25, desc[UR36][R18.64+0x8] ;  /* 0x0000082412197981 */ /* 0x000ea8000c1e1900 */
[----:B------:R-:W3:Y:S04]  /*0800*/  LDG.E R22, desc[UR36][R14.64] ;  /* 0x000000240e167981 */ /* 0x000ee8000c1e1900 */
[----:B------:R-:W4:Y:S04]  /*0810*/  LDG.E R23, desc[UR36][R18.64+0x4] ;  /* 0x0000042412177981 */ /* 0x000f28000c1e1900 */
[----:B------:R-:W4:Y:S04]  /*0820*/  LDG.E R24, desc[UR36][R14.64+0x4] ;  /* 0x000004240e187981 */ /* 0x000f28000c1e1900 */
[----:B------:R-:W2:Y:S04]  /*0830*/  LDG.E R26, desc[UR36][R14.64+0x8] ;  /* 0x000008240e1a7981 */ /* 0x000ea8000c1e1900 */
[----:B------:R-:W5:Y:S04]  /*0840*/  LDG.E R27, desc[UR36][R18.64+0x1c] ;  /* 0x00001c24121b7981 */ /* 0x000f68000c1e1900 */
[----:B------:R-:W5:Y:S01]  /*0850*/  LDG.E R28, desc[UR36][R14.64+0x1c] ;  /* 0x00001c240e1c7981 */ /* 0x000f62000c1e1900 */
[----:B---3--:R-:W-:-:S03]  /*0860*/  FFMA R22, R21, R22, R2 ;  /* 0x0000001615167223 */ /* 0x008fc60000000002 */
[----:B------:R-:W3:Y:S04]  /*0870*/  LDG.E R21, desc[UR36][R18.64+0xc] ;  /* 0x00000c2412157981 */ /* 0x000ee8000c1e1900 */
[----:B------:R-:W3:Y:S01]  /*0880*/  LDG.E R2, desc[UR36][R14.64+0xc] ;  /* 0x00000c240e027981 */ /* 0x000ee2000c1e1900 */
[----:B----4-:R-:W-:-:S03]  /*0890*/  FFMA R22, R23, R24, R22 ;  /* 0x0000001817167223 */ /* 0x010fc60000000016 */
[----:B------:R-:W4:Y:S01]  /*08a0*/  LDG.E R23, desc[UR36][R14.64+0x10] ;  /* 0x000010240e177981 */ /* 0x000f22000c1e1900 */
[----:B--2---:R-:W-:-:S03]  /*08b0*/  FFMA R26, R25, R26, R22 ;  /* 0x0000001a191a7223 */ /* 0x004fc60000000016 */
[----:B------:R-:W4:Y:S04]  /*08c0*/  LDG.E R22, desc[UR36][R18.64+0x10] ;  /* 0x0000102412167981 */ /* 0x000f28000c1e1900 */
[----:B------:R-:W2:Y:S04]  /*08d0*/  LDG.E R24, desc[UR36][R18.64+0x14] ;  /* 0x0000142412187981 */ /* 0x000ea8000c1e1900 */
[----:B------:R-:W2:Y:S01]  /*08e0*/  LDG.E R25, desc[UR36][R14.64+0x14] ;  /* 0x000014240e197981 */ /* 0x000ea2000c1e1900 */
[----:B---3--:R-:W-:-:S03]  /*08f0*/  FFMA R21, R21, R2, R26 ;  /* 0x0000000215157223 */ /* 0x008fc6000000001a */
[----:B------:R-:W3:Y:S04]  /*0900*/  LDG.E R2, desc[UR36][R18.64+0x18] ;  /* 0x0000182412027981 */ /* 0x000ee8000c1e1900 */
[----:B------:R-:W3:Y:S01]  /*0910*/  LDG.E R26, desc[UR36][R14.64+0x18] ;  /* 0x000018240e1a7981 */ /* 0x000ee2000c1e1900 */
[----:B----4-:R-:W-:-:S04]  /*0920*/  FFMA R21, R22, R23, R21 ;  /* 0x0000001716157223 */ /* 0x010fc80000000015 */
[----:B--2---:R-:W-:Y:S01]  /*0930*/  FFMA R21, R24, R25, R21 ;  /* 0x0000001918157223 */ /* 0x004fe20000000015 */
[----:B------:R-:W-:-:S03]  /*0940*/  IADD3 R20, PT, PT, R20, 0x8, RZ ;  /* 0x0000000814147810 */ /* 0x000fc60007ffe0ff */
[----:B---3--:R-:W-:-:S04]  /*0950*/  FFMA R2, R2, R26, R21 ;  /* 0x0000001a02027223 */ /* 0x008fc80000000015 */
[----:B-----5:R-:W-:-:S07]  /*0960*/  FFMA R2, R27, R28, R2 ;  /* 0x0000001c1b027223 */ /* 0x020fce0000000002 */
.L_x_4:
[----:B------:R-:W-:Y:S05]  /*0970*/  @!P2 BRA `(.L_x_3) ;  /* 0x0000000000a8a947 */ /* 0x000fea0003800000 */
[----:B------:R-:W-:Y:S02]  /*0980*/  IADD3 R14, PT, PT, R11, -0x1, RZ ;  /* 0xffffffff0b0e7810 */ /* 0x000fe40007ffe0ff */
[----:B------:R-:W-:Y:S02]  /*0990*/  ISETP.NE.AND P2, PT, R12, RZ, PT ;  /* 0x000000ff0c00720c */ /* 0x000fe40003f45270 */
[----:B------:R-:W-:-:S13]  /*09a0*/  ISETP.GE.U32.AND P1, PT, R14, 0x3, PT ;  /* 0x000000030e00780c */ /* 0x000fda0003f26070 */
[----:B------:R-:W-:Y:S05]  /*09b0*/  @!P1 BRA `(.L_x_5) ;  /* 0x00000000004c9947 */ /* 0x000fea0003800000 */
[----:B------:R-:W1:Y:S01]  /*09c0*/  LDC.64 R18, c[0x0][0x380] ;  /* 0x0000e000ff127b82 */ /* 0x000e620000000a00 */
[-C--:B------:R-:W-:Y:S02]  /*09d0*/  IADD3 R21, PT, PT, R4, R20.reuse, RZ ;  /* 0x0000001404157210 */ /* 0x080fe40007ffe0ff */
[----:B------:R-:W-:-:S05]  /*09e0*/  IADD3 R23, PT, PT, R17, R20, RZ ;  /* 0x0000001411177210 */ /* 0x000fca0007ffe0ff */
[----:B------:R-:W2:Y:S01]  /*09f0*/  LDC.64 R14, c[0x0][0x390] ;  /* 0x0000e400ff0e7b82 */ /* 0x000ea20000000a00 */
[----:B-1----:R-:W-:-:S05]  /*0a00*/  IMAD.WIDE R18, R21, 0x4, R18 ;  /* 0x0000000415127825 */ /* 0x002fca00078e0212 */
[----:B0-----:R-:W3:Y:S01]  /*0a10*/  LDG.E R25, desc[UR36][R18.64+0x4] ;  /* 0x0000042412197981 */ /* 0x001ee2000c1e1900 */
[----:B--2---:R-:W-:-:S03]  /*0a20*/  IMAD.WIDE R14, R23, 0x4, R14 ;  /* 0x00000004170e7825 */ /* 0x004fc600078e020e */
[----:B------:R-:W2:Y:S04]  /*0a30*/  LDG.E R21, desc[UR36][R18.64+0x8] ;  /* 0x0000082412157981 */ /* 0x000ea8000c1e1900 */
[----:B------:R-:W4:Y:S04]  /*0a40*/  LDG.E R23, desc[UR36][R18.64] ;  /* 0x0000002412177981 */ /* 0x000f28000c1e1900 */
[----:B------:R-:W4:Y:S04]  /*0a50*/  LDG.E R22, desc[UR36][R14.64] ;  /* 0x000000240e167981 */ /* 0x000f28000c1e1900 */
[----:B------:R-:W3:Y:S04]  /*0a60*/  LDG.E R24, desc[UR36][R14.64+0x4] ;  /* 0x000004240e187981 */ /* 0x000ee8000c1e1900 */
[----:B------:R-:W2:Y:S04]  /*0a70*/  LDG.E R26, desc[UR36][R14.64+0x8] ;  /* 0x000008240e1a7981 */ /* 0x000ea8000c1e1900 */
[----:B------:R-:W5:Y:S04]  /*0a80*/  LDG.E R28, desc[UR36][R18.64+0xc] ;  /* 0x00000c24121c7981 */ /* 0x000f68000c1e1900 */
[----:B------:R-:W5:Y:S01]  /*0a90*/  LDG.E R27, desc[UR36][R14.64+0xc] ;  /* 0x00000c240e1b7981 */ /* 0x000f62000c1e1900 */
[----:B------:R-:W-:-:S02]  /*0aa0*/  VIADD R20, R20, 0x4 ;  /* 0x0000000414147836 */ /* 0x000fc40000000000 */
[----:B----4-:R-:W-:-:S04]  /*0ab0*/  FFMA R22, R23, R22, R2 ;  /* 0x0000001617167223 */ /* 0x010fc80000000002 */
[----:B---3--:R-:W-:-:S04]  /*0ac0*/  FFMA R22, R25, R24, R22 ;  /* 0x0000001819167223 */ /* 0x008fc80000000016 */
[----:B--2---:R-:W-:-:S04]  /*0ad0*/  FFMA R21, R21, R26, R22 ;  /* 0x0000001a15157223 */ /* 0x004fc80000000016 */
[----:B-----5:R-:W-:-:S07]  /*0ae0*/  FFMA R2, R28, R27, R21 ;  /* 0x0000001b1c027223 */ /* 0x020fce0000000015 */
.L_x_5:
[----:B------:R-:W-:Y:S05]  /*0af0*/  @!P2 BRA `(.L_x_3) ;  /* 0x000000000048a947 */ /* 0x000fea0003800000 */
[----:B------:R-:W1:Y:S01]  /*0b00*/  LDC.64 R14, c[0x0][0x380] ;  /* 0x0000e000ff0e7b82 */ /* 0x000e620000000a00 */
[-C--:B------:R-:W-:Y:S02]  /*0b10*/  IADD3 R21, PT, PT, R4, R20.reuse, RZ ;  /* 0x0000001404157210 */ /* 0x080fe40007ffe0ff */
[----:B------:R-:W-:-:S05]  /*0b20*/  IADD3 R17, PT, PT, R17, R20, RZ ;  /* 0x0000001411117210 */ /* 0x000fca0007ffe0ff */
[----:B------:R-:W2:Y:S01]  /*0b30*/  LDC.64 R18, c[0x0][0x390] ;  /* 0x0000e400ff127b82 */ /* 0x000ea20000000a00 */
[----:B-1----:R-:W-:-:S04]  /*0b40*/  IMAD.WIDE R14, R21, 0x4, R14 ;  /* 0x00000004150e7825 */ /* 0x002fc800078e020e */
[----:B--2---:R-:W-:Y:S02]  /*0b50*/  IMAD.WIDE R18, R17, 0x4, R18 ;  /* 0x0000000411127825 */ /* 0x004fe400078e0212 */
[----:B0-----:R-:W2:Y:S04]  /*0b60*/  LDG.E R17, desc[UR36][R14.64] ;  /* 0x000000240e117981 */ /* 0x001ea8000c1e1900 */
[----:B------:R-:W2:Y:S01]  /*0b70*/  LDG.E R4, desc[UR36][R18.64] ;  /* 0x0000002412047981 */ /* 0x000ea2000c1e1900 */
[----:B------:R-:W-:Y:S01]  /*0b80*/  ISETP.NE.AND P1, PT, R12, 0x1, PT ;  /* 0x000000010c00780c */ /* 0x000fe20003f25270 */
[----:B--2---:R-:W-:-:S12]  /*0b90*/  FFMA R2, R17, R4, R2 ;  /* 0x0000000411027223 */ /* 0x004fd80000000002 */
[----:B------:R-:W-:Y:S05]  /*0ba0*/  @!P1 BRA `(.L_x_3) ;  /* 0x00000000001c9947 */ /* 0x000fea0003800000 */
[----:B------:R-:W-:Y:S01]  /*0bb0*/  ISETP.NE.AND P1, PT, R12, 0x2, PT ;  /* 0x000000020c00780c */ /* 0x000fe20003f25270 */
[----:B------:R-:W2:Y:S04]  /*0bc0*/  LDG.E R17, desc[UR36][R14.64+0x4] ;  /* 0x000004240e117981 */ /* 0x000ea8000c1e1900 */
[----:B------:R-:W2:Y:S08]  /*0bd0*/  LDG.E R4, desc[UR36][R18.64+0x4] ;  /* 0x0000042412047981 */ /* 0x000eb0000c1e1900 */
[----:B------:R-:W3:Y:S04]  /*0be0*/  @P1 LDG.E R21, desc[UR36][R14.64+0x8] ;  /* 0x000008240e151981 */ /* 0x000ee8000c1e1900 */
[----:B------:R-:W3:Y:S01]  /*0bf0*/  @P1 LDG.E R20, desc[UR36][R18.64+0x8] ;  /* 0x0000082412141981 */ /* 0x000ee2000c1e1900 */
[----:B--2---:R-:W-:-:S04]  /*0c00*/  FFMA R2, R17, R4, R2 ;  /* 0x0000000411027223 */ /* 0x004fc80000000002 */
[----:B---3--:R-:W-:-:S07]  /*0c10*/  @P1 FFMA R2, R21, R20, R2 ;  /* 0x0000001415021223 */ /* 0x008fce0000000002 */
.L_x_3:
[----:B------:R-:W-:Y:S05]  /*0c20*/  @P0 BRA `(.L_x_6) ;  /* 0xfffffff400940947 */ /* 0x000fea000383ffff */
.L_x_0:
[----:B------:R-:W-:Y:S01]  /*0c30*/  IMAD R0, R0, R16, R16 ;  /* 0x0000001000007224 */ /* 0x000fe200078e0210 */
[----:B------:R-:W1:Y:S01]  /*0c40*/  F2F.F64.F32 R10, R2 ;  /* 0x00000002000a7310 */ /* 0x000e620000201800 */
[----:B------:R2:W-:Y:S01]  /*0c50*/  STL.64 [R1], R8 ;  /* 0x0000000801007387 */ /* 0x0005e20000100a00 */
[----:B------:R-:W3:Y:S02]  /*0c60*/  LDCU.64 UR4, c[0x4][0x8] ;  /* 0x01000100ff0477ac */ /* 0x000ee40008000a00 */
[----:B------:R-:W-:-:S05]  /*0c70*/  IADD3 R0, PT, PT, R9, R0, RZ ;  /* 0x0000000009007210 */ /* 0x000fca0007ffe0ff */
[----:B------:R-:W-:Y:S01]  /*0c80*/  IMAD R17, R3, R0, R0 ;  /* 0x0000000003117224 */ /* 0x000fe200078e0200 */
[----:B------:R-:W-:-:S04]  /*0c90*/  MOV R0, 0x0 ;  /* 0x0000000000007802 */ /* 0x000fc80000000f00 */
[----:B------:R-:W-:Y:S01]  /*0ca0*/  IADD3 R17, PT, PT, R8, R17, RZ ;  /* 0x0000001108117210 */ /* 0x000fe20007ffe0ff */
[----:B-1----:R2:W-:Y:S01]  /*0cb0*/  STL.64 [R1+0x10], R10 ;  /* 0x0000100a01007387 */ /* 0x0025e20000100a00 */
[----:B------:R2:W1:Y:S03]  /*0cc0*/  LDC.64 R12, c[0x4][R0] ;  /* 0x01000000000c7b82 */ /* 0x0004660000000a00 */
[----:B------:R2:W-:Y:S01]  /*0cd0*/  STL.64 [R1+0x8], R16 ;  /* 0x0000081001007387 */ /* 0x0005e20000100a00 */
[----:B---3--:R-:W-:Y:S02]  /*0ce0*/  MOV R4, UR4 ;  /* 0x0000000400047c02 */ /* 0x008fe40008000f00 */
[----:B------:R-:W-:-:S07]  /*0cf0*/  MOV R5, UR5 ;  /* 0x0000000500057c02 */ /* 0x000fce0008000f00 */
[----:B------:R-:W-:-:S07]  /*0d00*/  LEPC R20, `(.L_x_7) ;  /* 0x000000001014794e */ /* 0x000fce0000000000 */
[----:B012---:R-:W-:Y:S05]  /*0d10*/  CALL.ABS.NOINC R12 ;  /* 0x000000000c007343 */ /* 0x007fea0003c00000 */
.L_x_7:
[----:B------:R-:W0:Y:S02]  /*0d20*/  LDC.64 R4, c[0x0][0x388] ;  /* 0x0000e200ff047b82 */ /* 0x000e240000000a00 */
[----:B0-----:R-:W-:-:S05]  /*0d30*/  IMAD.WIDE R4, R17, 0x4, R4 ;  /* 0x0000000411047825 */ /* 0x001fca00078e0204 */
[----:B------:R-:W-:Y:S01]  /*0d40*/  STG.E desc[UR36][R4.64], R2 ;  /* 0x0000000204007986 */ /* 0x000fe2000c101924 */
[----:B------:R-:W-:Y:S05]  /*0d50*/  EXIT ;  /* 0x000000000000794d */ /* 0x000fea0003800000 */
.L_x_8:
[----:B------:R-:W-:-:S00]  /*0d60*/  BRA `(.L_x_8) ;  /* 0xfffffffc00fc7947 */ /* 0x000fc0000383ffff */
[----:B------:R-:W-:-:S00]  /*0d70*/  NOP ;  /* 0x0000000000007918 */ /* 0x000fc00000000000 */
        /* <DEDUP_REMOVED lines=8> */
.L_x_9:


//--------------------- .nv.global.init           --------------------------
	.section	.nv.global.init,"aw",@progbits
.nv.global.init:
	.type		$str,@object
	.size		$str,(.L_0 - $str)
$str:
        /*0000*/ 	.byte	0x28, 0x25, 0x64, 0x2c, 0x25, 0x64, 0x2c, 0x25, 0x64, 0x29, 0x20, 0x2d, 0x20, 0x6f, 0x75, 0x74
        /*0010*/ 	.byte	0x70, 0x75, 0x74, 0x49, 0x6e, 0x64, 0x65, 0x78, 0x3a, 0x20, 0x25, 0x64, 0x2c, 0x20, 0x72, 0x65
        /*0020*/ 	.byte	0x73, 0x75, 0x6c, 0x74, 0x3a, 0x25, 0x66, 0x0a, 0x00
.L_0:


//--------------------- .nv.shared.reserved.0     --------------------------
	.section	.nv.shared.reserved.0,"aw",@nobits
	.weak		__nv_reservedSMEM_offset_0_alias
	.size		__nv_reservedSMEM_offset_0_alias, 0, 64
	.other		__nv_reservedSMEM_offset_0_alias,@"STO_CUDA_RESERVED_SHARED STV_DEFAULT"
__nv_reservedSMEM_offset_0_alias:
	.zero		0
	.zero		64


//--------------------- .nv.constant0._Z31convolutionLayerMultipleFiltersPfS_S_iiii --------------------------
	.section	.nv.constant0._Z31convolutionLayerMultipleFiltersPfS_S_iiii,"a",@progbits
	.sectionflags	@""
	.align	4
.nv.constant0._Z31convolutionLayerMultipleFiltersPfS_S_iiii:
	.zero		936


//--------------------- SYMBOLS --------------------------

	.type		.nv.reservedSmem.offset0,@object
	.size		.nv.reservedSmem.offset0,0x4
	.type		vprintf,@function
